	.headerflags	@"EF_CUDA_TEXMODE_UNIFIED EF_CUDA_64BIT_ADDRESS EF_CUDA_ACCELERATORS EF_CUDA_SM90 EF_CUDA_VIRTUAL_SM(EF_CUDA_SM90)"
	.elftype	@"ET_EXEC"


//--------------------- .nv.info                  --------------------------
	.section	.nv.info,"",@"SHT_CUDA_INFO"
	.align	4


	//----- nvinfo : EIATTR_REGCOUNT
	.align		4
        /*0000*/ 	.byte	0x04, 0x2f
        /*0002*/ 	.short	(.L_3 - .L_2)
	.align		4
.L_2:
        /*0004*/ 	.word	index@(triton_poi_fused__native_batch_norm_legit_no_training_cat_convolution_relu_1)
        /*0008*/ 	.word	0x00000020


	//----- nvinfo : EIATTR_MIN_STACK_SIZE
	.align		4
.L_3:
        /*000c*/ 	.byte	0x04, 0x12
        /*000e*/ 	.short	(.L_5 - .L_4)
	.align		4
.L_4:
        /*0010*/ 	.word	index@(triton_poi_fused__native_batch_norm_legit_no_training_cat_convolution_relu_1)
        /*0014*/ 	.word	0x00000000


	//----- nvinfo : EIATTR_FRAME_SIZE
	.align		4
.L_5:
        /*0018*/ 	.byte	0x04, 0x11
        /*001a*/ 	.short	(.L_7 - .L_6)
	.align		4
.L_6:
        /*001c*/ 	.word	index@(triton_poi_fused__native_batch_norm_legit_no_training_cat_convolution_relu_1)
        /*0020*/ 	.word	0x00000000


	//----- nvinfo : EIATTR_MIN_STACK_SIZE
	.align		4
.L_7:
        /*0024*/ 	.byte	0x04, 0x12
        /*0026*/ 	.short	(.L_9 - .L_8)
	.align		4
.L_8:
        /*0028*/ 	.word	index@(triton_poi_fused__native_batch_norm_legit_no_training_cat_convolution_relu_1)
        /*002c*/ 	.word	0x00000000
.L_9:


//--------------------- .nv.info.triton_poi_fused__native_batch_norm_legit_no_training_cat_convolution_relu_1 --------------------------
	.section	.nv.info.triton_poi_fused__native_batch_norm_legit_no_training_cat_convolution_relu_1,"",@"SHT_CUDA_INFO"
	.sectionflags	@""
	.align	4


	//----- nvinfo : EIATTR_CUDA_API_VERSION
	.align		4
        /*0000*/ 	.byte	0x04, 0x37
        /*0002*/ 	.short	(.L_11 - .L_10)
.L_10:
        /*0004*/ 	.word	0x0000007c


	//----- nvinfo : EIATTR_KPARAM_INFO
	.align		4
.L_11:
        /*0008*/ 	.byte	0x04, 0x17
        /*000a*/ 	.short	(.L_13 - .L_12)
.L_12:
        /*000c*/ 	.word	0x00000000
        /*0010*/ 	.short	0x0009
        /*0012*/ 	.short	0x0048
        /*0014*/ 	.byte	0x00, 0xf0, 0x11, 0x00


	//----- nvinfo : EIATTR_KPARAM_INFO
	.align		4
.L_13:
        /*0018*/ 	.byte	0x04, 0x17
        /*001a*/ 	.short	(.L_15 - .L_14)
.L_14:
        /*001c*/ 	.word	0x00000000
        /*0020*/ 	.short	0x0008
        /*0022*/ 	.short	0x0040
        /*0024*/ 	.byte	0x00, 0xf4, 0x21, 0x00


	//----- nvinfo : EIATTR_KPARAM_INFO
	.align		4
.L_15:
        /*0028*/ 	.byte	0x04, 0x17
        /*002a*/ 	.short	(.L_17 - .L_16)
.L_16:
        /*002c*/ 	.word	0x00000000
        /*0030*/ 	.short	0x0007
        /*0032*/ 	.short	0x0038
        /*0034*/ 	.byte	0x00, 0xf4, 0x21, 0x00


	//----- nvinfo : EIATTR_KPARAM_INFO
	.align		4
.L_17:
        /*0038*/ 	.byte	0x04, 0x17
        /*003a*/ 	.short	(.L_19 - .L_18)
.L_18:
        /*003c*/ 	.word	0x00000000
        /*0040*/ 	.short	0x0006
        /*0042*/ 	.short	0x0030
        /*0044*/ 	.byte	0x00, 0xf4, 0x21, 0x00


	//----- nvinfo : EIATTR_KPARAM_INFO
	.align		4
.L_19:
        /*0048*/ 	.byte	0x04, 0x17
        /*004a*/ 	.short	(.L_21 - .L_20)
.L_20:
        /*004c*/ 	.word	0x00000000
        /*0050*/ 	.short	0x0005
        /*0052*/ 	.short	0x0028
        /*0054*/ 	.byte	0x00, 0xf4, 0x21, 0x00


	//----- nvinfo : EIATTR_KPARAM_INFO
	.align		4
.L_21:
        /*0058*/ 	.byte	0x04, 0x17
        /*005a*/ 	.short	(.L_23 - .L_22)
.L_22:
        /*005c*/ 	.word	0x00000000
        /*0060*/ 	.short	0x0004
        /*0062*/ 	.short	0x0020
        /*0064*/ 	.byte	0x00, 0xf4, 0x21, 0x00


	//----- nvinfo : EIATTR_KPARAM_INFO
	.align		4
.L_23:
        /*0068*/ 	.byte	0x04, 0x17
        /*006a*/ 	.short	(.L_25 - .L_24)
.L_24:
        /*006c*/ 	.word	0x00000000
        /*0070*/ 	.short	0x0003
        /*0072*/ 	.short	0x0018
        /*0074*/ 	.byte	0x00, 0xf4, 0x21, 0x00


	//----- nvinfo : EIATTR_KPARAM_INFO
	.align		4
.L_25:
        /*0078*/ 	.byte	0x04, 0x17
        /*007a*/ 	.short	(.L_27 - .L_26)
.L_26:
        /*007c*/ 	.word	0x00000000
        /*0080*/ 	.short	0x0002
        /*0082*/ 	.short	0x0010
        /*0084*/ 	.byte	0x00, 0xf4, 0x21, 0x00


	//----- nvinfo : EIATTR_KPARAM_INFO
	.align		4
.L_27:
        /*0088*/ 	.byte	0x04, 0x17
        /*008a*/ 	.short	(.L_29 - .L_28)
.L_28:
        /*008c*/ 	.word	0x00000000
        /*0090*/ 	.short	0x0001
        /*0092*/ 	.short	0x0008
        /*0094*/ 	.byte	0x00, 0xf4, 0x21, 0x00


	//----- nvinfo : EIATTR_KPARAM_INFO
	.align		4
.L_29:
        /*0098*/ 	.byte	0x04, 0x17
        /*009a*/ 	.short	(.L_31 - .L_30)
.L_30:
        /*009c*/ 	.word	0x00000000
        /*00a0*/ 	.short	0x0000
        /*00a2*/ 	.short	0x0000
        /*00a4*/ 	.byte	0x00, 0xf4, 0x21, 0x00


	//----- nvinfo : EIATTR_SPARSE_MMA_MASK
	.align		4
.L_31:
        /*00a8*/ 	.byte	0x03, 0x50
        /*00aa*/ 	.short	0x0000


	//----- nvinfo : EIATTR_MAXREG_COUNT
	.align		4
        /*00ac*/ 	.byte	0x03, 0x1b
        /*00ae*/ 	.short	0x00ff


	//----- nvinfo : EIATTR_EXIT_INSTR_OFFSETS
	.align		4
        /*00b0*/ 	.byte	0x04, 0x1c
        /*00b2*/ 	.short	(.L_33 - .L_32)


	//   ....[0]....
.L_32:
        /*00b4*/ 	.word	0x00000980


	//----- nvinfo : EIATTR_REQNTID
	.align		4
.L_33:
        /*00b8*/ 	.byte	0x04, 0x10
        /*00ba*/ 	.short	(.L_35 - .L_34)
.L_34:
        /*00bc*/ 	.word	0x00000080
        /*00c0*/ 	.word	0x00000001
        /*00c4*/ 	.word	0x00000001


	//----- nvinfo : EIATTR_CBANK_PARAM_SIZE
	.align		4
.L_35:
        /*00c8*/ 	.byte	0x03, 0x19
        /*00ca*/ 	.short	0x004c


	//----- nvinfo : EIATTR_PARAM_CBANK
	.align		4
        /*00cc*/ 	.byte	0x04, 0x0a
        /*00ce*/ 	.short	(.L_37 - .L_36)
	.align		4
.L_36:
        /*00d0*/ 	.word	index@(.nv.constant0.triton_poi_fused__native_batch_norm_legit_no_training_cat_convolution_relu_1)
        /*00d4*/ 	.short	0x0210
        /*00d6*/ 	.short	0x004c


	//----- nvinfo : EIATTR_SW_WAR
	.align		4
.L_37:
        /*00d8*/ 	.byte	0x04, 0x36
        /*00da*/ 	.short	(.L_39 - .L_38)
.L_38:
        /*00dc*/ 	.word	0x00000008
.L_39:


//--------------------- .nv.callgraph             --------------------------
	.section	.nv.callgraph,"",@"SHT_CUDA_CALLGRAPH"
	.align	4
	.sectionentsize	8
	.align		4
        /*0000*/ 	.word	0x00000000
	.align		4
        /*0004*/ 	.word	0xffffffff
	.align		4
        /*0008*/ 	.word	0x00000000
	.align		4
        /*000c*/ 	.word	0xfffffffe
	.align		4
        /*0010*/ 	.word	0x00000000
	.align		4
        /*0014*/ 	.word	0xfffffffd
	.align		4
        /*0018*/ 	.word	0x00000000
	.align		4
        /*001c*/ 	.word	0xfffffffc


//--------------------- .nv.constant4             --------------------------
	.section	.nv.constant4,"a",@progbits
	.align	8
	.align		8
.nv.constant4:
        /*0000*/ 	.dword	_$_str
	.align		8
        /*0008*/ 	.dword	_$_str_$_2


//--------------------- .text.triton_poi_fused__native_batch_norm_legit_no_training_cat_convolution_relu_1 --------------------------
	.section	.text.triton_poi_fused__native_batch_norm_legit_no_training_cat_convolution_relu_1,"ax",@progbits
	.align	128
        .global         triton_poi_fused__native_batch_norm_legit_no_training_cat_convolution_relu_1
        .type           triton_poi_fused__native_batch_norm_legit_no_training_cat_convolution_relu_1,@function
        .size           triton_poi_fused__native_batch_norm_legit_no_training_cat_convolution_relu_1,(.L_x_1 - triton_poi_fused__native_batch_norm_legit_no_training_cat_convolution_relu_1)
        .other          triton_poi_fused__native_batch_norm_legit_no_training_cat_convolution_relu_1,@"STO_CUDA_ENTRY STV_DEFAULT"
triton_poi_fused__native_batch_norm_legit_no_training_cat_convolution_relu_1:
.text.triton_poi_fused__native_batch_norm_legit_no_training_cat_convolution_relu_1:
[----:B------:R-:W-:Y:S01]  /*0000*/  LDC R1, c[0x0][0x28] ;  /* 0x00000a00ff017b82 */ /* 0x000fe20000000800 */
[----:B------:R-:W1:Y:S07]  /*0010*/  S2R R0, SR_TID.X ;  /* 0x0000000000007919 */ /* 0x000e6e0000002100 */
[----:B------:R-:W2:Y:S01]  /*0020*/  LDC.64 R4, c[0x0][0x228] ;  /* 0x00008a00ff047b82 */ /* 0x000ea20000000a00 */
[----:B------:R-:W-:Y:S01]  /*0030*/  ULDC.64 UR4, c[0x0][0x208] ;  /* 0x0000820000047ab9 */ /* 0x000fe20000000a00 */
[----:B------:R-:W3:Y:S06]  /*0040*/  S2R R3, SR_CTAID.X ;  /* 0x0000000000037919 */ /* 0x000eec0000002500 */
[----:B------:R-:W4:Y:S08]  /*0050*/  LDC.64 R28, c[0x0][0x218] ;  /* 0x00008600ff1c7b82 */ /* 0x000f300000000a00 */
[----:B------:R-:W5:Y:S08]  /*0060*/  LDC.64 R18, c[0x0][0x210] ;  /* 0x00008400ff127b82 */ /* 0x000f700000000a00 */
[----:B------:R-:W4:Y:S01]  /*0070*/  LDC.64 R26, c[0x0][0x220] ;  /* 0x00008800ff1a7b82 */ /* 0x000f220000000a00 */
[----:B-1----:R-:W-:-:S07]  /*0080*/  SHF.L.U32 R0, R0, 0x2, RZ ;  /* 0x0000000200007819 */ /* 0x002fce00000006ff */
[----:B------:R-:W1:Y:S01]  /*0090*/  LDC.64 R20, c[0x0][0x230] ;  /* 0x00008c00ff147b82 */ /* 0x000e620000000a00 */
[----:B---3--:R-:W-:Y:S02]  /*00a0*/  SHF.R.S32.HI R2, RZ, 0x15, R3 ;  /* 0x00000015ff027819 */ /* 0x008fe40000011403 */
[----:B------:R-:W-:Y:S02]  /*00b0*/  LOP3.LUT R0, R0, 0x1fc, RZ, 0xc0, !PT ;  /* 0x000001fc00007812 */ /* 0x000fe400078ec0ff */
[----:B------:R-:W-:-:S03]  /*00c0*/  SGXT R2, R2, 0x1 ;  /* 0x000000010202781a */ /* 0x000fc60000000200 */
[----:B------:R-:W3:Y:S01]  /*00d0*/  LDC.64 R22, c[0x0][0x238] ;  /* 0x00008e00ff167b82 */ /* 0x000ee20000000a00 */
[----:B------:R-:W-:-:S04]  /*00e0*/  LEA R3, R3, R0, 0xa ;  /* 0x0000000003037211 */ /* 0x000fc800078e50ff */
[----:B------:R-:W-:-:S04]  /*00f0*/  LEA.HI R0, R2, R3, RZ, 0xc ;  /* 0x0000000302007211 */ /* 0x000fc800078f60ff */
[----:B------:R-:W-:-:S04]  /*0100*/  SHF.R.S32.HI R0, RZ, 0xc, R0 ;  /* 0x0000000cff007819 */ /* 0x000fc80000011400 */
[----:B------:R-:W-:-:S04]  /*0110*/  LEA.HI R6, R0, R0, RZ, 0x5 ;  /* 0x0000000000067211 */ /* 0x000fc800078f28ff */
[----:B------:R-:W-:Y:S02]  /*0120*/  LOP3.LUT R9, R6, 0xffffffe0, RZ, 0xc0, !PT ;  /* 0xffffffe006097812 */ /* 0x000fe400078ec0ff */
[----:B------:R-:W-:Y:S02]  /*0130*/  IADD3 R6, R3, 0x200, RZ ;  /* 0x0000020003067810 */ /* 0x000fe40007ffe0ff */
[----:B------:R-:W-:Y:S02]  /*0140*/  IADD3 R9, R0, -R9, RZ ;  /* 0x8000000900097210 */ /* 0x000fe40007ffe0ff */
[----:B------:R-:W-:-:S03]  /*0150*/  LEA.HI R2, R2, R6, RZ, 0xc ;  /* 0x0000000602027211 */ /* 0x000fc600078f60ff */
[----:B--2---:R-:W-:Y:S01]  /*0160*/  IMAD.WIDE R12, R9, 0x4, R4 ;  /* 0x00000004090c7825 */ /* 0x004fe200078e0204 */
[----:B------:R-:W-:-:S04]  /*0170*/  SHF.R.S32.HI R2, RZ, 0xc, R2 ;  /* 0x0000000cff027819 */ /* 0x000fc80000011402 */
[----:B------:R-:W-:Y:S01]  /*0180*/  LEA.HI R0, R2, R2, RZ, 0x5 ;  /* 0x0000000202007211 */ /* 0x000fe200078f28ff */
[----:B------:R-:W2:Y:S03]  /*0190*/  LDG.E.EL R24, desc[UR4][R12.64] ;  /* 0x000000040c187981 */ /* 0x000ea6000c2e1900 */
[----:B------:R-:W-:-:S04]  /*01a0*/  LOP3.LUT R25, R0, 0xffffffe0, RZ, 0xc0, !PT ;  /* 0xffffffe000197812 */ /* 0x000fc800078ec0ff */
[----:B------:R-:W-:-:S05]  /*01b0*/  IADD3 R25, R2, -R25, RZ ;  /* 0x8000001902197210 */ /* 0x000fca0007ffe0ff */
[----:B------:R-:W-:-:S06]  /*01c0*/  IMAD.WIDE R16, R25, 0x4, R4 ;  /* 0x0000000419107825 */ /* 0x000fcc00078e0204 */
[----:B------:R-:W2:Y:S01]  /*01d0*/  LDG.E.EL R17, desc[UR4][R16.64] ;  /* 0x0000000410117981 */ /* 0x000ea2000c2e1900 */
[----:B----4-:R-:W-:-:S04]  /*01e0*/  IMAD.WIDE R10, R9, 0x4, R28 ;  /* 0x00000004090a7825 */ /* 0x010fc800078e021c */
[----:B-----5:R-:W-:Y:S01]  /*01f0*/  IMAD.WIDE R18, R3, 0x4, R18 ;  /* 0x0000000403127825 */ /* 0x020fe200078e0212 */
[----:B------:R1:W4:Y:S04]  /*0200*/  LDG.E.EL R7, desc[UR4][R10.64] ;  /* 0x000000040a077981 */ /* 0x000328000c2e1900 */
[----:B------:R-:W4:Y:S01]  /*0210*/  LDG.E.128 R12, desc[UR4][R18.64] ;  /* 0x00000004120c7981 */ /* 0x000f22000c1e1d00 */
[----:B0-----:R-:W-:-:S06]  /*0220*/  IMAD.WIDE R4, R9, 0x4, R26 ;  /* 0x0000000409047825 */ /* 0x001fcc00078e021a */
[----:B------:R-:W5:Y:S01]  /*0230*/  LDG.E.EL R4, desc[UR4][R4.64] ;  /* 0x0000000404047981 */ /* 0x000f62000c2e1900 */
[----:B-1----:R-:W-:-:S04]  /*0240*/  IMAD.WIDE R10, R9, 0x4, R20 ;  /* 0x00000004090a7825 */ /* 0x002fc800078e0214 */
[----:B---3--:R-:W-:Y:S01]  /*0250*/  IMAD.WIDE R8, R9, 0x4, R22 ;  /* 0x0000000409087825 */ /* 0x008fe200078e0216 */
[----:B------:R-:W3:Y:S03]  /*0260*/  LDG.E.EL R16, desc[UR4][R10.64] ;  /* 0x000000040a107981 */ /* 0x000ee6000c2e1900 */
[C---:B------:R-:W-:Y:S01]  /*0270*/  IMAD.WIDE R28, R25.reuse, 0x4, R28 ;  /* 0x00000004191c7825 */ /* 0x040fe200078e021c */
[----:B------:R-:W3:Y:S04]  /*0280*/  LDG.E.EL R5, desc[UR4][R8.64] ;  /* 0x0000000408057981 */ /* 0x000ee8000c2e1900 */
[----:B------:R-:W3:Y:S01]  /*0290*/  LDG.E.EL R0, desc[UR4][R28.64] ;  /* 0x000000041c007981 */ /* 0x000ee2000c2e1900 */
[----:B------:R-:W-:-:S03]  /*02a0*/  IMAD.WIDE R26, R25, 0x4, R26 ;  /* 0x00000004191a7825 */ /* 0x000fc600078e021a */
[----:B------:R-:W3:Y:S01]  /*02b0*/  LDG.E.128 R8, desc[UR4][R18.64+0x800] ;  /* 0x0008000412087981 */ /* 0x000ee2000c1e1d00 */
[----:B------:R-:W-:-:S03]  /*02c0*/  IMAD.WIDE R20, R25, 0x4, R20 ;  /* 0x0000000419147825 */ /* 0x000fc600078e0214 */
[----:B------:R-:W3:Y:S01]  /*02d0*/  LDG.E.EL R2, desc[UR4][R26.64] ;  /* 0x000000041a027981 */ /* 0x000ee2000c2e1900 */
[----:B------:R-:W-:-:S03]  /*02e0*/  IMAD.WIDE R22, R25, 0x4, R22 ;  /* 0x0000000419167825 */ /* 0x000fc600078e0216 */
[----:B------:R0:W3:Y:S04]  /*02f0*/  LDG.E.EL R20, desc[UR4][R20.64] ;  /* 0x0000000414147981 */ /* 0x0000e8000c2e1900 */
[----:B------:R1:W3:Y:S01]  /*0300*/  LDG.E.EL R23, desc[UR4][R22.64] ;  /* 0x0000000416177981 */ /* 0x0002e2000c2e1900 */
[----:B0-----:R-:W-:Y:S01]  /*0310*/  HFMA2.MMA R21, -RZ, RZ, 1.625, 0 ;  /* 0x3e800000ff157435 */ /* 0x001fe200000001ff */
[----:B------:R-:W-:-:S04]  /*0320*/  SHF.R.S32.HI R25, RZ, 0x1f, R6 ;  /* 0x0000001fff197819 */ /* 0x000fc80000011406 */
[----:B------:R-:W-:-:S04]  /*0330*/  LEA.HI R25, R25, R6, RZ, 0x11 ;  /* 0x0000000619197211 */ /* 0x000fc800078f88ff */
[----:B------:R-:W-:-:S04]  /*0340*/  SHF.L.U32 R25, R25, 0x2, RZ ;  /* 0x0000000219197819 */ /* 0x000fc800000006ff */
[----:B------:R-:W-:Y:S01]  /*0350*/  LOP3.LUT R25, R25, 0xfff80000, RZ, 0xc0, !PT ;  /* 0xfff8000019197812 */ /* 0x000fe200078ec0ff */
[----:B--2---:R-:W-:-:S04]  /*0360*/  FADD R24, R24, 9.9999997473787516356e-06 ;  /* 0x3727c5ac18187421 */ /* 0x004fc80000000000 */
[----:B------:R-:W0:Y:S01]  /*0370*/  MUFU.SQRT R26, R24 ;  /* 0x00000018001a7308 */ /* 0x000e220000002000 */
[----:B------:R-:W-:Y:S01]  /*0380*/  FADD R28, R17, 9.9999997473787516356e-06 ;  /* 0x3727c5ac111c7421 */ /* 0x000fe20000000000 */
[----:B0-----:R-:W-:-:S06]  /*0390*/  FSETP.GT.AND P0, PT, R26, 8.50705917302346158658e+37, PT ;  /* 0x7e8000001a00780b */ /* 0x001fcc0003f04000 */
[----:B------:R-:W0:Y:S01]  /*03a0*/  MUFU.SQRT R24, R28 ;  /* 0x0000001c00187308 */ /* 0x000e220000002000 */
[----:B------:R-:W-:Y:S02]  /*03b0*/  FSETP.GEU.AND P2, PT, R26, 1.175494350822287508e-38, PT ;  /* 0x008000001a00780b */ /* 0x000fe40003f4e000 */
[----:B------:R-:W-:-:S04]  /*03c0*/  SHF.R.S32.HI R17, RZ, 0x1f, R6 ;  /* 0x0000001fff117819 */ /* 0x000fc80000011406 */
[----:B------:R-:W-:Y:S01]  /*03d0*/  @P0 FMUL R26, R26, 0.25 ;  /* 0x3e8000001a1a0820 */ /* 0x000fe20000400000 */
[--C-:B----4-:R-:W-:Y:S01]  /*03e0*/  FADD R15, R15, R7.reuse ;  /* 0x000000070f0f7221 */ /* 0x110fe20000000000 */
[--C-:B------:R-:W-:Y:S01]  /*03f0*/  FADD R14, R14, R7.reuse ;  /* 0x000000070e0e7221 */ /* 0x100fe20000000000 */
[----:B------:R-:W-:-:S04]  /*0400*/  FADD R13, R13, R7 ;  /* 0x000000070d0d7221 */ /* 0x000fc80000000000 */
[----:B------:R-:W-:Y:S01]  /*0410*/  @!P2 FMUL R26, R26, 16777216 ;  /* 0x4b8000001a1aa820 */ /* 0x000fe20000400000 */
[----:B0-----:R-:W-:Y:S01]  /*0420*/  FSETP.GT.AND P1, PT, R24, 8.50705917302346158658e+37, PT ;  /* 0x7e8000001800780b */ /* 0x001fe20003f24000 */
[----:B------:R-:W-:Y:S01]  /*0430*/  FADD R12, R12, R7 ;  /* 0x000000070c0c7221 */ /* 0x000fe20000000000 */
[----:B------:R-:W-:Y:S01]  /*0440*/  LEA.HI R7, R17, R6, RZ, 0x11 ;  /* 0x0000000611077211 */ /* 0x000fe200078f88ff */
[----:B-1----:R-:W0:Y:S01]  /*0450*/  MUFU.RCP R22, R26 ;  /* 0x0000001a00167308 */ /* 0x002e220000001000 */
[----:B------:R-:W-:Y:S02]  /*0460*/  FSEL R17, R21, 1, P0 ;  /* 0x3f80000015117808 */ /* 0x000fe40000000000 */
[----:B------:R-:W-:Y:S02]  /*0470*/  FSETP.GEU.AND P0, PT, R24, 1.175494350822287508e-38, PT ;  /* 0x008000001800780b */ /* 0x000fe40003f0e000 */
[----:B------:R-:W-:Y:S01]  /*0480*/  LOP3.LUT R7, R7, 0xfffe0000, RZ, 0xc0, !PT ;  /* 0xfffe000007077812 */ /* 0x000fe200078ec0ff */
[----:B------:R-:W-:-:S04]  /*0490*/  @!P2 FMUL R17, R17, 16777216 ;  /* 0x4b8000001111a820 */ /* 0x000fc80000400000 */
[----:B------:R-:W-:Y:S01]  /*04a0*/  @P1 FMUL R24, R24, 0.25 ;  /* 0x3e80000018181820 */ /* 0x000fe20000400000 */
[----:B------:R-:W-:Y:S01]  /*04b0*/  IADD3 R6, R25, R6, -R7 ;  /* 0x0000000619067210 */ /* 0x000fe20007ffe807 */
[C---:B-----5:R-:W-:Y:S01]  /*04c0*/  FADD R29, -R4.reuse, R15 ;  /* 0x0000000f041d7221 */ /* 0x060fe20000000100 */
[----:B------:R-:W-:-:S03]  /*04d0*/  FADD R25, -R4, R13 ;  /* 0x0000000d04197221 */ /* 0x000fc60000000100 */
[----:B------:R-:W-:Y:S01]  /*04e0*/  @!P0 FMUL R24, R24, 16777216 ;  /* 0x4b80000018188820 */ /* 0x000fe20000400000 */
[----:B0-----:R-:W-:Y:S01]  /*04f0*/  FMUL R22, R22, R17 ;  /* 0x0000001116167220 */ /* 0x001fe20000400000 */
[C---:B------:R-:W-:Y:S01]  /*0500*/  FADD R17, -R4.reuse, R12 ;  /* 0x0000000c04117221 */ /* 0x040fe20000000100 */
[----:B------:R-:W-:Y:S02]  /*0510*/  FADD R27, -R4, R14 ;  /* 0x0000000e041b7221 */ /* 0x000fe40000000100 */
[C---:B------:R-:W-:Y:S01]  /*0520*/  FMUL R25, R22.reuse, R25 ;  /* 0x0000001916197220 */ /* 0x040fe20000400000 */
[----:B------:R-:W0:Y:S01]  /*0530*/  MUFU.RCP R24, R24 ;  /* 0x0000001800187308 */ /* 0x000e220000001000 */
[C---:B------:R-:W-:Y:S01]  /*0540*/  FMUL R4, R22.reuse, R29 ;  /* 0x0000001d16047220 */ /* 0x040fe20000400000 */
[C---:B------:R-:W-:Y:S01]  /*0550*/  FMUL R26, R22.reuse, R17 ;  /* 0x00000011161a7220 */ /* 0x040fe20000400000 */
[----:B------:R-:W-:Y:S01]  /*0560*/  FMUL R22, R22, R27 ;  /* 0x0000001b16167220 */ /* 0x000fe20000400000 */
[--C-:B---3--:R-:W-:Y:S01]  /*0570*/  FADD R11, R11, R0.reuse ;  /* 0x000000000b0b7221 */ /* 0x108fe20000000000 */
[--C-:B------:R-:W-:Y:S01]  /*0580*/  FADD R10, R10, R0.reuse ;  /* 0x000000000a0a7221 */ /* 0x100fe20000000000 */
[----:B------:R-:W-:Y:S01]  /*0590*/  FSEL R21, R21, 1, P1 ;  /* 0x3f80000015157808 */ /* 0x000fe20000800000 */
[----:B------:R-:W-:Y:S01]  /*05a0*/  FFMA R17, R16, R22, R5 ;  /* 0x0000001610117223 */ /* 0x000fe20000000005 */
[--C-:B------:R-:W-:Y:S01]  /*05b0*/  FADD R9, R9, R0.reuse ;  /* 0x0000000009097221 */ /* 0x100fe20000000000 */
[----:B------:R-:W-:Y:S01]  /*05c0*/  FADD R8, R8, R0 ;  /* 0x0000000008087221 */ /* 0x000fe20000000000 */
[----:B------:R1:W-:Y:S01]  /*05d0*/  STG.E.128 desc[UR4][R18.64], R12 ;  /* 0x0000000c12007986 */ /* 0x0003e2000c101d04 */
[--C-:B------:R-:W-:Y:S01]  /*05e0*/  SHF.R.S32.HI R22, RZ, 0x1f, R3.reuse ;  /* 0x0000001fff167819 */ /* 0x100fe20000011403 */
[----:B------:R-:W-:Y:S01]  /*05f0*/  @!P0 FMUL R21, R21, 16777216 ;  /* 0x4b80000015158820 */ /* 0x000fe20000400000 */
[----:B------:R-:W-:Y:S01]  /*0600*/  SHF.R.S32.HI R0, RZ, 0x1f, R3 ;  /* 0x0000001fff007819 */ /* 0x000fe20000011403 */
[----:B------:R2:W-:Y:S01]  /*0610*/  STG.E.128 desc[UR4][R18.64+0x800], R8 ;  /* 0x0008000812007986 */ /* 0x0005e2000c101d04 */
[----:B------:R-:W-:Y:S01]  /*0620*/  LEA.HI R22, R22, R3, RZ, 0x11 ;  /* 0x0000000316167211 */ /* 0x000fe200078f88ff */
[----:B0-----:R-:W-:Y:S01]  /*0630*/  FMUL R24, R24, R21 ;  /* 0x0000001518187220 */ /* 0x001fe20000400000 */
[----:B------:R-:W-:Y:S01]  /*0640*/  LEA.HI R0, R0, R3, RZ, 0x11 ;  /* 0x0000000300007211 */ /* 0x000fe200078f88ff */
[----:B------:R-:W-:Y:S01]  /*0650*/  FADD R27, -R2, R10 ;  /* 0x0000000a021b7221 */ /* 0x000fe20000000100 */
[----:B------:R-:W-:Y:S01]  /*0660*/  SHF.L.U32 R22, R22, 0x2, RZ ;  /* 0x0000000216167819 */ /* 0x000fe200000006ff */
[----:B------:R-:W-:Y:S01]  /*0670*/  FADD R21, -R2, R8 ;  /* 0x0000000802157221 */ /* 0x000fe20000000100 */
[C-C-:B-1----:R-:W-:Y:S01]  /*0680*/  FFMA R15, R16.reuse, R25, R5.reuse ;  /* 0x00000019100f7223 */ /* 0x142fe20000000005 */
[C-C-:B------:R-:W-:Y:S01]  /*0690*/  FFMA R14, R16.reuse, R26, R5.reuse ;  /* 0x0000001a100e7223 */ /* 0x140fe20000000005 */
[----:B------:R-:W0:Y:S01]  /*06a0*/  LDC.64 R12, c[0x0][0x240] ;  /* 0x00009000ff0c7b82 */ /* 0x000e220000000a00 */
[----:B------:R-:W-:Y:S01]  /*06b0*/  FFMA R16, R16, R4, R5 ;  /* 0x0000000410107223 */ /* 0x000fe20000000005 */
[----:B------:R-:W-:-:S06]  /*06c0*/  FADD R25, -R2, R9 ;  /* 0x0000000902197221 */ /* 0x000fcc0000000100 */
[----:B------:R-:W1:Y:S01]  /*06d0*/  LDC.64 R4, c[0x0][0x248] ;  /* 0x00009200ff047b82 */ /* 0x000e620000000a00 */
[----:B------:R-:W-:-:S07]  /*06e0*/  FADD R29, -R2, R11 ;  /* 0x0000000b021d7221 */ /* 0x000fce0000000100 */
[----:B--2---:R-:W2:Y:S01]  /*06f0*/  LDC.64 R18, c[0x0][0x250] ;  /* 0x00009400ff127b82 */ /* 0x004ea20000000a00 */
[----:B------:R-:W-:Y:S01]  /*0700*/  LOP3.LUT R26, R0, 0xfffe0000, RZ, 0xc0, !PT ;  /* 0xfffe0000001a7812 */ /* 0x000fe200078ec0ff */
[----:B------:R-:W-:Y:S01]  /*0710*/  FMUL R2, R24, R29 ;  /* 0x0000001d18027220 */ /* 0x000fe20000400000 */
[----:B------:R-:W-:Y:S01]  /*0720*/  LOP3.LUT R28, R22, 0xfff80000, RZ, 0xc0, !PT ;  /* 0xfff80000161c7812 */ /* 0x000fe200078ec0ff */
[C---:B------:R-:W-:Y:S01]  /*0730*/  FMUL R22, R24.reuse, R25 ;  /* 0x0000001918167220 */ /* 0x040fe20000400000 */
[C---:B------:R-:W-:Y:S01]  /*0740*/  FMUL R8, R24.reuse, R27 ;  /* 0x0000001b18087220 */ /* 0x040fe20000400000 */
[----:B------:R-:W-:Y:S01]  /*0750*/  FMUL R0, R24, R21 ;  /* 0x0000001518007220 */ /* 0x000fe20000400000 */
[C-C-:B------:R-:W-:Y:S01]  /*0760*/  FFMA R25, R20.reuse, R2, R23.reuse ;  /* 0x0000000214197223 */ /* 0x140fe20000000017 */
[C-C-:B------:R-:W-:Y:S01]  /*0770*/  FFMA R22, R20.reuse, R22, R23.reuse ;  /* 0x0000001614167223 */ /* 0x140fe20000000017 */
[C-C-:B------:R-:W-:Y:S01]  /*0780*/  FFMA R24, R20.reuse, R8, R23.reuse ;  /* 0x0000000814187223 */ /* 0x140fe20000000017 */
[----:B------:R-:W-:Y:S01]  /*0790*/  FFMA R0, R20, R0, R23 ;  /* 0x0000000014007223 */ /* 0x000fe20000000017 */
[----:B------:R-:W-:-:S02]  /*07a0*/  FSETP.GEU.AND P6, PT, R16, RZ, PT ;  /* 0x000000ff1000720b */ /* 0x000fc40003fce000 */
[----:B------:R-:W-:Y:S02]  /*07b0*/  IADD3 R21, R28, R3, -R26 ;  /* 0x000000031c157210 */ /* 0x000fe40007ffe81a */
[----:B------:R-:W-:Y:S02]  /*07c0*/  FSETP.GEU.AND P1, PT, R15, RZ, PT ;  /* 0x000000ff0f00720b */ /* 0x000fe40003f2e000 */
[----:B------:R-:W-:Y:S02]  /*07d0*/  FSETP.GEU.AND P2, PT, R14, RZ, PT ;  /* 0x000000ff0e00720b */ /* 0x000fe40003f4e000 */
[----:B------:R-:W-:Y:S02]  /*07e0*/  SEL R11, R16, RZ, P6 ;  /* 0x000000ff100b7207 */ /* 0x000fe40003000000 */
[----:B------:R-:W-:Y:S02]  /*07f0*/  FSETP.GEU.AND P0, PT, R17, RZ, PT ;  /* 0x000000ff1100720b */ /* 0x000fe40003f0e000 */
[----:B------:R-:W-:-:S02]  /*0800*/  FSETP.GEU.AND P3, PT, R25, RZ, PT ;  /* 0x000000ff1900720b */ /* 0x000fc40003f6e000 */
[----:B------:R-:W-:Y:S02]  /*0810*/  FSETP.GEU.AND P4, PT, R24, RZ, PT ;  /* 0x000000ff1800720b */ /* 0x000fe40003f8e000 */
[----:B------:R-:W-:Y:S02]  /*0820*/  FSETP.GEU.AND P5, PT, R22, RZ, PT ;  /* 0x000000ff1600720b */ /* 0x000fe40003fae000 */
[----:B------:R-:W-:Y:S01]  /*0830*/  FSETP.GEU.AND P6, PT, R0, RZ, PT ;  /* 0x000000ff0000720b */ /* 0x000fe20003fce000 */
[----:B0-----:R-:W-:Y:S01]  /*0840*/  IMAD.WIDE R2, R3, 0x4, R12 ;  /* 0x0000000403027825 */ /* 0x001fe200078e020c */
[----:B------:R-:W-:Y:S02]  /*0850*/  IADD3 R23, R26, R21, RZ ;  /* 0x000000151a177210 */ /* 0x000fe40007ffe0ff */
[----:B------:R-:W-:Y:S02]  /*0860*/  IADD3 R7, R7, R6, RZ ;  /* 0x0000000607077210 */ /* 0x000fe40007ffe0ff */
[----:B------:R-:W-:-:S02]  /*0870*/  SEL R9, R15, RZ, P1 ;  /* 0x000000ff0f097207 */ /* 0x000fc40000800000 */
[----:B------:R-:W-:Y:S01]  /*0880*/  SEL R8, R14, RZ, P2 ;  /* 0x000000ff0e087207 */ /* 0x000fe20001000000 */
[--C-:B-1----:R-:W-:Y:S01]  /*0890*/  IMAD.WIDE R20, R21, 0x4, R4.reuse ;  /* 0x0000000415147825 */ /* 0x102fe200078e0204 */
[----:B------:R-:W-:Y:S02]  /*08a0*/  SEL R10, R17, RZ, P0 ;  /* 0x000000ff110a7207 */ /* 0x000fe40000000000 */
[----:B------:R-:W-:Y:S02]  /*08b0*/  SEL R15, R25, RZ, P3 ;  /* 0x000000ff190f7207 */ /* 0x000fe40001800000 */
[----:B------:R-:W-:Y:S02]  /*08c0*/  SEL R14, R24, RZ, P4 ;  /* 0x000000ff180e7207 */ /* 0x000fe40002000000 */
[----:B------:R-:W-:Y:S02]  /*08d0*/  SEL R13, R22, RZ, P5 ;  /* 0x000000ff160d7207 */ /* 0x000fe40002800000 */
[----:B------:R-:W-:Y:S01]  /*08e0*/  SEL R12, R0, RZ, P6 ;  /* 0x000000ff000c7207 */ /* 0x000fe20003000000 */
[----:B------:R-:W-:Y:S01]  /*08f0*/  IMAD.WIDE R4, R6, 0x4, R4 ;  /* 0x0000000406047825 */ /* 0x000fe200078e0204 */
[----:B------:R-:W-:Y:S03]  /*0900*/  STG.E.128 desc[UR4][R2.64], R8 ;  /* 0x0000000802007986 */ /* 0x000fe6000c101d04 */
[--C-:B--2---:R-:W-:Y:S01]  /*0910*/  IMAD.WIDE R16, R23, 0x4, R18.reuse ;  /* 0x0000000417107825 */ /* 0x104fe200078e0212 */
[----:B------:R-:W-:Y:S03]  /*0920*/  STG.E.128 desc[UR4][R2.64+0x800], R12 ;  /* 0x0008000c02007986 */ /* 0x000fe6000c101d04 */
[----:B------:R-:W-:Y:S01]  /*0930*/  IMAD.WIDE R18, R7, 0x4, R18 ;  /* 0x0000000407127825 */ /* 0x000fe200078e0212 */
[----:B------:R-:W-:Y:S04]  /*0940*/  STG.E.128 desc[UR4][R20.64], R8 ;  /* 0x0000000814007986 */ /* 0x000fe8000c101d04 */
[----:B------:R-:W-:Y:S04]  /*0950*/  STG.E.128 desc[UR4][R4.64], R12 ;  /* 0x0000000c04007986 */ /* 0x000fe8000c101d04 */
[----:B------:R-:W-:Y:S04]  /*0960*/  STG.E.128 desc[UR4][R16.64], R8 ;  /* 0x0000000810007986 */ /* 0x000fe8000c101d04 */
[----:B------:R-:W-:Y:S01]  /*0970*/  STG.E.128 desc[UR4][R18.64], R12 ;  /* 0x0000000c12007986 */ /* 0x000fe2000c101d04 */
[----:B------:R-:W-:Y:S05]  /*0980*/  EXIT ;  /* 0x000000000000794d */ /* 0x000fea0003800000 */
.L_x_0:
[----:B------:R-:W-:-:S00]  /*0990*/  BRA `(.L_x_0) ;  /* 0xfffffffc00fc7947 */ /* 0x000fc0000383ffff */
[----:B------:R-:W-:-:S00]  /*09a0*/  NOP ;  /* 0x0000000000007918 */ /* 0x000fc00000000000 */
        /* <DEDUP_REMOVED lines=13> */
.L_x_1:


//--------------------- .nv.global.init           --------------------------
	.section	.nv.global.init,"aw",@progbits
.nv.global.init:
	.type		_$_str,@object
	.size		_$_str,(_$_str_$_2 - _$_str)
_$_str:
        /*0000*/ 	.byte	0x5f, 0x5f, 0x43, 0x55, 0x44, 0x41, 0x5f, 0x46, 0x54, 0x5a, 0x00
	.type		_$_str_$_2,@object
	.size		_$_str_$_2,(.L_1 - _$_str_$_2)
_$_str_$_2:
        /*000b*/ 	.byte	0x5f, 0x5f, 0x43, 0x55, 0x44, 0x41, 0x5f, 0x50, 0x52, 0x45, 0x43, 0x5f, 0x53, 0x51, 0x52, 0x54
        /*001b*/ 	.byte	0x00
.L_1:


//--------------------- .nv.constant0.triton_poi_fused__native_batch_norm_legit_no_training_cat_convolution_relu_1 --------------------------
	.section	.nv.constant0.triton_poi_fused__native_batch_norm_legit_no_training_cat_convolution_relu_1,"a",@progbits
	.sectionflags	@""
	.align	4
.nv.constant0.triton_poi_fused__native_batch_norm_legit_no_training_cat_convolution_relu_1:
	.zero		604
